	.headerflags	@"EF_CUDA_TEXMODE_UNIFIED EF_CUDA_64BIT_ADDRESS EF_CUDA_ACCELERATORS EF_CUDA_SM90 EF_CUDA_VIRTUAL_SM(EF_CUDA_SM90)"
	.elftype	@"ET_EXEC"


//--------------------- .nv.info                  --------------------------
	.section	.nv.info,"",@"SHT_CUDA_INFO"
	.align	4


	//----- nvinfo : EIATTR_REGCOUNT
	.align		4
        /*0000*/ 	.byte	0x04, 0x2f
        /*0002*/ 	.short	(.L_3 - .L_2)
	.align		4
.L_2:
        /*0004*/ 	.word	index@(triton_poi_fused__native_batch_norm_legit_no_training_add_relu_63)
        /*0008*/ 	.word	0x00000030


	//----- nvinfo : EIATTR_MIN_STACK_SIZE
	.align		4
.L_3:
        /*000c*/ 	.byte	0x04, 0x12
        /*000e*/ 	.short	(.L_5 - .L_4)
	.align		4
.L_4:
        /*0010*/ 	.word	index@(triton_poi_fused__native_batch_norm_legit_no_training_add_relu_63)
        /*0014*/ 	.word	0x00000000


	//----- nvinfo : EIATTR_FRAME_SIZE
	.align		4
.L_5:
        /*0018*/ 	.byte	0x04, 0x11
        /*001a*/ 	.short	(.L_7 - .L_6)
	.align		4
.L_6:
        /*001c*/ 	.word	index@(triton_poi_fused__native_batch_norm_legit_no_training_add_relu_63)
        /*0020*/ 	.word	0x00000000


	//----- nvinfo : EIATTR_MIN_STACK_SIZE
	.align		4
.L_7:
        /*0024*/ 	.byte	0x04, 0x12
        /*0026*/ 	.short	(.L_9 - .L_8)
	.align		4
.L_8:
        /*0028*/ 	.word	index@(triton_poi_fused__native_batch_norm_legit_no_training_add_relu_63)
        /*002c*/ 	.word	0x00000000
.L_9:


//--------------------- .nv.info.triton_poi_fused__native_batch_norm_legit_no_training_add_relu_63 --------------------------
	.section	.nv.info.triton_poi_fused__native_batch_norm_legit_no_training_add_relu_63,"",@"SHT_CUDA_INFO"
	.sectionflags	@""
	.align	4


	//----- nvinfo : EIATTR_CUDA_API_VERSION
	.align		4
        /*0000*/ 	.byte	0x04, 0x37
        /*0002*/ 	.short	(.L_11 - .L_10)
.L_10:
        /*0004*/ 	.word	0x0000007c


	//----- nvinfo : EIATTR_KPARAM_INFO
	.align		4
.L_11:
        /*0008*/ 	.byte	0x04, 0x17
        /*000a*/ 	.short	(.L_13 - .L_12)
.L_12:
        /*000c*/ 	.word	0x00000000
        /*0010*/ 	.short	0x0009
        /*0012*/ 	.short	0x0044
        /*0014*/ 	.byte	0x00, 0xf0, 0x11, 0x00


	//----- nvinfo : EIATTR_KPARAM_INFO
	.align		4
.L_13:
        /*0018*/ 	.byte	0x04, 0x17
        /*001a*/ 	.short	(.L_15 - .L_14)
.L_14:
        /*001c*/ 	.word	0x00000000
        /*0020*/ 	.short	0x0008
        /*0022*/ 	.short	0x0040
        /*0024*/ 	.byte	0x00, 0xf0, 0x11, 0x00


	//----- nvinfo : EIATTR_KPARAM_INFO
	.align		4
.L_15:
        /*0028*/ 	.byte	0x04, 0x17
        /*002a*/ 	.short	(.L_17 - .L_16)
.L_16:
        /*002c*/ 	.word	0x00000000
        /*0030*/ 	.short	0x0007
        /*0032*/ 	.short	0x0038
        /*0034*/ 	.byte	0x00, 0xf4, 0x21, 0x00


	//----- nvinfo : EIATTR_KPARAM_INFO
	.align		4
.L_17:
        /*0038*/ 	.byte	0x04, 0x17
        /*003a*/ 	.short	(.L_19 - .L_18)
.L_18:
        /*003c*/ 	.word	0x00000000
        /*0040*/ 	.short	0x0006
        /*0042*/ 	.short	0x0030
        /*0044*/ 	.byte	0x00, 0xf4, 0x21, 0x00


	//----- nvinfo : EIATTR_KPARAM_INFO
	.align		4
.L_19:
        /*0048*/ 	.byte	0x04, 0x17
        /*004a*/ 	.short	(.L_21 - .L_20)
.L_20:
        /*004c*/ 	.word	0x00000000
        /*0050*/ 	.short	0x0005
        /*0052*/ 	.short	0x0028
        /*0054*/ 	.byte	0x00, 0xf4, 0x21, 0x00


	//----- nvinfo : EIATTR_KPARAM_INFO
	.align		4
.L_21:
        /*0058*/ 	.byte	0x04, 0x17
        /*005a*/ 	.short	(.L_23 - .L_22)
.L_22:
        /*005c*/ 	.word	0x00000000
        /*0060*/ 	.short	0x0004
        /*0062*/ 	.short	0x0020
        /*0064*/ 	.byte	0x00, 0xf4, 0x21, 0x00


	//----- nvinfo : EIATTR_KPARAM_INFO
	.align		4
.L_23:
        /*0068*/ 	.byte	0x04, 0x17
        /*006a*/ 	.short	(.L_25 - .L_24)
.L_24:
        /*006c*/ 	.word	0x00000000
        /*0070*/ 	.short	0x0003
        /*0072*/ 	.short	0x0018
        /*0074*/ 	.byte	0x00, 0xf4, 0x21, 0x00


	//----- nvinfo : EIATTR_KPARAM_INFO
	.align		4
.L_25:
        /*0078*/ 	.byte	0x04, 0x17
        /*007a*/ 	.short	(.L_27 - .L_26)
.L_26:
        /*007c*/ 	.word	0x00000000
        /*0080*/ 	.short	0x0002
        /*0082*/ 	.short	0x0010
        /*0084*/ 	.byte	0x00, 0xf4, 0x21, 0x00


	//----- nvinfo : EIATTR_KPARAM_INFO
	.align		4
.L_27:
        /*0088*/ 	.byte	0x04, 0x17
        /*008a*/ 	.short	(.L_29 - .L_28)
.L_28:
        /*008c*/ 	.word	0x00000000
        /*0090*/ 	.short	0x0001
        /*0092*/ 	.short	0x0008
        /*0094*/ 	.byte	0x00, 0xf4, 0x21, 0x00


	//----- nvinfo : EIATTR_KPARAM_INFO
	.align		4
.L_29:
        /*0098*/ 	.byte	0x04, 0x17
        /*009a*/ 	.short	(.L_31 - .L_30)
.L_30:
        /*009c*/ 	.word	0x00000000
        /*00a0*/ 	.short	0x0000
        /*00a2*/ 	.short	0x0000
        /*00a4*/ 	.byte	0x00, 0xf4, 0x21, 0x00


	//----- nvinfo : EIATTR_SPARSE_MMA_MASK
	.align		4
.L_31:
        /*00a8*/ 	.byte	0x03, 0x50
        /*00aa*/ 	.short	0x0000


	//----- nvinfo : EIATTR_MAXREG_COUNT
	.align		4
        /*00ac*/ 	.byte	0x03, 0x1b
        /*00ae*/ 	.short	0x00ff


	//----- nvinfo : EIATTR_EXIT_INSTR_OFFSETS
	.align		4
        /*00b0*/ 	.byte	0x04, 0x1c
        /*00b2*/ 	.short	(.L_33 - .L_32)


	//   ....[0]....
.L_32:
        /*00b4*/ 	.word	0x000015c0


	//   ....[1]....
        /*00b8*/ 	.word	0x00001600


	//----- nvinfo : EIATTR_REQNTID
	.align		4
.L_33:
        /*00bc*/ 	.byte	0x04, 0x10
        /*00be*/ 	.short	(.L_35 - .L_34)
.L_34:
        /*00c0*/ 	.word	0x00000100
        /*00c4*/ 	.word	0x00000001
        /*00c8*/ 	.word	0x00000001


	//----- nvinfo : EIATTR_CBANK_PARAM_SIZE
	.align		4
.L_35:
        /*00cc*/ 	.byte	0x03, 0x19
        /*00ce*/ 	.short	0x0048


	//----- nvinfo : EIATTR_PARAM_CBANK
	.align		4
        /*00d0*/ 	.byte	0x04, 0x0a
        /*00d2*/ 	.short	(.L_37 - .L_36)
	.align		4
.L_36:
        /*00d4*/ 	.word	index@(.nv.constant0.triton_poi_fused__native_batch_norm_legit_no_training_add_relu_63)
        /*00d8*/ 	.short	0x0210
        /*00da*/ 	.short	0x0048


	//----- nvinfo : EIATTR_SW_WAR
	.align		4
.L_37:
        /*00dc*/ 	.byte	0x04, 0x36
        /*00de*/ 	.short	(.L_39 - .L_38)
.L_38:
        /*00e0*/ 	.word	0x00000008
.L_39:


//--------------------- .nv.callgraph             --------------------------
	.section	.nv.callgraph,"",@"SHT_CUDA_CALLGRAPH"
	.align	4
	.sectionentsize	8
	.align		4
        /*0000*/ 	.word	0x00000000
	.align		4
        /*0004*/ 	.word	0xffffffff
	.align		4
        /*0008*/ 	.word	0x00000000
	.align		4
        /*000c*/ 	.word	0xfffffffe
	.align		4
        /*0010*/ 	.word	0x00000000
	.align		4
        /*0014*/ 	.word	0xfffffffd
	.align		4
        /*0018*/ 	.word	0x00000000
	.align		4
        /*001c*/ 	.word	0xfffffffc


//--------------------- .nv.constant4             --------------------------
	.section	.nv.constant4,"a",@progbits
	.align	8
	.align		8
.nv.constant4:
        /*0000*/ 	.dword	_$_str
	.align		8
        /*0008*/ 	.dword	_$_str_$_2


//--------------------- .text.triton_poi_fused__native_batch_norm_legit_no_training_add_relu_63 --------------------------
	.section	.text.triton_poi_fused__native_batch_norm_legit_no_training_add_relu_63,"ax",@progbits
	.sectionflags	@"SHF_BARRIERS=1"
	.align	128
        .global         triton_poi_fused__native_batch_norm_legit_no_training_add_relu_63
        .type           triton_poi_fused__native_batch_norm_legit_no_training_add_relu_63,@function
        .size           triton_poi_fused__native_batch_norm_legit_no_training_add_relu_63,(.L_x_1 - triton_poi_fused__native_batch_norm_legit_no_training_add_relu_63)
        .other          triton_poi_fused__native_batch_norm_legit_no_training_add_relu_63,@"STO_CUDA_ENTRY STV_DEFAULT"
triton_poi_fused__native_batch_norm_legit_no_training_add_relu_63:
.text.triton_poi_fused__native_batch_norm_legit_no_training_add_relu_63:
[----:B------:R-:W0:Y:S01]  /*0000*/  LDC R1, c[0x0][0x28] ;  /* 0x00000a00ff017b82 */ /* 0x000e220000000800 */
[----:B------:R-:W1:Y:S07]  /*0010*/  S2R R32, SR_TID.X ;  /* 0x0000000000207919 */ /* 0x000e6e0000002100 */
[----:B------:R-:W2:Y:S01]  /*0020*/  LDC.64 R2, c[0x0][0x220] ;  /* 0x00008800ff027b82 */ /* 0x000ea20000000a00 */
[----:B------:R-:W-:Y:S02]  /*0030*/  CS2R R24, SRZ ;  /* 0x0000000000187805 */ /* 0x000fe4000001ff00 */
[----:B------:R-:W-:Y:S01]  /*0040*/  CS2R R26, SRZ ;  /* 0x00000000001a7805 */ /* 0x000fe2000001ff00 */
[----:B------:R-:W3:Y:S01]  /*0050*/  S2R R33, SR_CTAID.Y ;  /* 0x0000000000217919 */ /* 0x000ee20000002600 */
[----:B------:R-:W-:Y:S01]  /*0060*/  ULDC.64 UR6, c[0x0][0x208] ;  /* 0x0000820000067ab9 */ /* 0x000fe20000000a00 */
[----:B------:R-:W4:Y:S02]  /*0070*/  S2R R7, SR_CTAID.X ;  /* 0x0000000000077919 */ /* 0x000f240000002500 */
[----:B------:R-:W5:Y:S01]  /*0080*/  LDC.64 R18, c[0x0][0x210] ;  /* 0x00008400ff127b82 */ /* 0x000f620000000a00 */
[----:B------:R-:W-:-:S02]  /*0090*/  CS2R R8, SRZ ;  /* 0x0000000000087805 */ /* 0x000fc4000001ff00 */
[----:B------:R-:W-:-:S05]  /*00a0*/  CS2R R10, SRZ ;  /* 0x00000000000a7805 */ /* 0x000fca000001ff00 */
[----:B------:R-:W2:Y:S01]  /*00b0*/  LDC.64 R16, c[0x0][0x218] ;  /* 0x00008600ff107b82 */ /* 0x000ea20000000a00 */
[----:B-1----:R-:W-:Y:S02]  /*00c0*/  SHF.L.U32 R0, R32, 0x2, RZ ;  /* 0x0000000220007819 */ /* 0x002fe400000006ff */
[----:B---3--:R-:W-:Y:S02]  /*00d0*/  SHF.L.U32 R33, R33, 0xa, RZ ;  /* 0x0000000a21217819 */ /* 0x008fe400000006ff */
[----:B------:R-:W-:-:S04]  /*00e0*/  LOP3.LUT R0, R0, 0x3fc, RZ, 0xc0, !PT ;  /* 0x000003fc00007812 */ /* 0x000fc800078ec0ff */
[----:B------:R-:W-:-:S04]  /*00f0*/  LOP3.LUT R0, R33, R0, RZ, 0xfc, !PT ;  /* 0x0000000021007212 */ /* 0x000fc800078efcff */
[C---:B------:R-:W-:Y:S01]  /*0100*/  ISETP.GE.AND P0, PT, R0.reuse, 0x340, PT ;  /* 0x000003400000780c */ /* 0x040fe20003f06270 */
[----:B------:R-:W-:-:S05]  /*0110*/  IMAD.HI R4, R0, 0x4ec4ec4f, RZ ;  /* 0x4ec4ec4f00047827 */ /* 0x000fca00078e02ff */
[----:B------:R-:W-:-:S04]  /*0120*/  SHF.R.U32.HI R5, RZ, 0x1f, R4 ;  /* 0x0000001fff057819 */ /* 0x000fc80000011604 */
[----:B------:R-:W-:-:S05]  /*0130*/  LEA.HI.SX32 R5, R4, R5, 0x1a ;  /* 0x0000000504057211 */ /* 0x000fca00078fd2ff */
[----:B------:R-:W-:-:S04]  /*0140*/  IMAD R31, R5, -0xd0, R0 ;  /* 0xffffff30051f7824 */ /* 0x000fc800078e0200 */
[----:B--2---:R-:W-:-:S05]  /*0150*/  IMAD.WIDE R2, R31, 0x4, R2 ;  /* 0x000000041f027825 */ /* 0x004fca00078e0202 */
[----:B------:R1:W2:Y:S01]  /*0160*/  @!P0 LDG.E.EL.128 R24, desc[UR6][R2.64] ;  /* 0x0000000602188981 */ /* 0x0002a2000c2e1d00 */
[----:B----4-:R-:W-:Y:S01]  /*0170*/  SHF.L.U32 R29, R7, 0x2, RZ ;  /* 0x00000002071d7819 */ /* 0x010fe200000006ff */
[----:B------:R-:W-:-:S03]  /*0180*/  IMAD R0, R5, 0x340, R31 ;  /* 0x0000034005007824 */ /* 0x000fc600078e021f */
[----:B------:R-:W-:Y:S01]  /*0190*/  ISETP.LT.AND P1, PT, R29, 0x4, !P0 ;  /* 0x000000041d00780c */ /* 0x000fe20004721270 */
[----:B------:R-:W-:Y:S01]  /*01a0*/  IMAD R0, R7, 0x340, R0 ;  /* 0x0000034007007824 */ /* 0x000fe200078e0200 */
[----:B------:R-:W-:Y:S02]  /*01b0*/  CS2R R12, SRZ ;  /* 0x00000000000c7805 */ /* 0x000fe4000001ff00 */
[----:B------:R-:W-:Y:S02]  /*01c0*/  CS2R R14, SRZ ;  /* 0x00000000000e7805 */ /* 0x000fe4000001ff00 */
[----:B------:R-:W-:Y:S01]  /*01d0*/  P2R R30, PR, RZ, 0x2 ;  /* 0x00000002ff1e7803 */ /* 0x000fe20000000000 */
[----:B-----5:R-:W-:Y:S01]  /*01e0*/  IMAD.WIDE R20, R0, 0x4, R18 ;  /* 0x0000000400147825 */ /* 0x020fe200078e0212 */
[----:B-1----:R-:W-:Y:S02]  /*01f0*/  IADD3 R3, R29, 0x1, RZ ;  /* 0x000000011d037810 */ /* 0x002fe40007ffe0ff */
[----:B------:R-:W-:-:S02]  /*0200*/  IADD3 R4, R29, 0x2, RZ ;  /* 0x000000021d047810 */ /* 0x000fc40007ffe0ff */
[----:B------:R-:W-:Y:S02]  /*0210*/  ISETP.LT.AND P3, PT, R3, 0x4, !P0 ;  /* 0x000000040300780c */ /* 0x000fe40004761270 */
[----:B------:R-:W-:Y:S01]  /*0220*/  IADD3 R28, R0, 0xd0, RZ ;  /* 0x000000d0001c7810 */ /* 0x000fe20007ffe0ff */
[----:B------:R-:W3:Y:S01]  /*0230*/  @P1 LDG.E.EL.128 R8, desc[UR6][R20.64] ;  /* 0x0000000614081981 */ /* 0x000ee2000c2e1d00 */
[----:B------:R-:W-:-:S03]  /*0240*/  ISETP.LT.AND P2, PT, R4, 0x4, !P0 ;  /* 0x000000040400780c */ /* 0x000fc60004741270 */
[----:B------:R-:W-:-:S06]  /*0250*/  IMAD.WIDE R36, R28, 0x4, R18 ;  /* 0x000000041c247825 */ /* 0x000fcc00078e0212 */
[----:B------:R-:W4:Y:S01]  /*0260*/  @P3 LDG.E.EL.128 R12, desc[UR6][R36.64] ;  /* 0x00000006240c3981 */ /* 0x000f22000c2e1d00 */
[----:B------:R-:W-:Y:S02]  /*0270*/  IADD3 R3, R0, 0x1a0, RZ ;  /* 0x000001a000037810 */ /* 0x000fe40007ffe0ff */
[----:B------:R-:W-:Y:S02]  /*0280*/  CS2R R4, SRZ ;  /* 0x0000000000047805 */ /* 0x000fe4000001ff00 */
[----:B------:R-:W-:Y:S02]  /*0290*/  CS2R R6, SRZ ;  /* 0x0000000000067805 */ /* 0x000fe4000001ff00 */
[----:B------:R-:W-:Y:S01]  /*02a0*/  LOP3.LUT R32, R33, 0xff, R32, 0xf8, !PT ;  /* 0x000000ff21207812 */ /* 0x000fe200078ef820 */
[----:B------:R-:W-:Y:S01]  /*02b0*/  IMAD.WIDE R22, R3, 0x4, R18 ;  /* 0x0000000403167825 */ /* 0x000fe200078e0212 */
[----:B------:R-:W-:-:S04]  /*02c0*/  IADD3 R33, R29, 0x3, RZ ;  /* 0x000000031d217810 */ /* 0x000fc80007ffe0ff */
[----:B------:R1:W5:Y:S01]  /*02d0*/  @P2 LDG.E.EL.128 R4, desc[UR6][R22.64] ;  /* 0x0000000616042981 */ /* 0x000362000c2e1d00 */
[----:B0-----:R-:W-:Y:S01]  /*02e0*/  IMAD.WIDE R16, R31, 0x4, R16 ;  /* 0x000000041f107825 */ /* 0x001fe200078e0210 */
[----:B-1----:R-:W-:-:S03]  /*02f0*/  CS2R R22, SRZ ;  /* 0x0000000000167805 */ /* 0x002fc6000001ff00 */
[----:B--2---:R-:W-:Y:S01]  /*0300*/  FADD R2, R24, 9.9999997473787516356e-06 ;  /* 0x3727c5ac18027421 */ /* 0x004fe20000000000 */
[----:B------:R-:W-:-:S05]  /*0310*/  FADD R25, R25, 9.9999997473787516356e-06 ;  /* 0x3727c5ac19197421 */ /* 0x000fca0000000000 */
[----:B------:R-:W0:Y:S01]  /*0320*/  MUFU.SQRT R2, R2 ;  /* 0x0000000200027308 */ /* 0x000e220000002000 */
[----:B------:R-:W-:-:S07]  /*0330*/  FADD R21, R26, 9.9999997473787516356e-06 ;  /* 0x3727c5ac1a157421 */ /* 0x000fce0000000000 */
[----:B------:R-:W1:Y:S01]  /*0340*/  MUFU.SQRT R24, R25 ;  /* 0x0000001900187308 */ /* 0x000e620000002000 */
[----:B------:R-:W-:Y:S01]  /*0350*/  HFMA2.MMA R26, -RZ, RZ, 1.625, 0 ;  /* 0x3e800000ff1a7435 */ /* 0x000fe200000001ff */
[----:B0-----:R-:W-:-:S06]  /*0360*/  FSETP.GT.AND P1, PT, R2, 8.50705917302346158658e+37, PT ;  /* 0x7e8000000200780b */ /* 0x001fcc0003f24000 */
[----:B------:R-:W0:Y:S01]  /*0370*/  MUFU.SQRT R25, R21 ;  /* 0x0000001500197308 */ /* 0x000e220000002000 */
[----:B------:R-:W-:Y:S02]  /*0380*/  FSETP.GEU.AND P5, PT, R2, 1.175494350822287508e-38, PT ;  /* 0x008000000200780b */ /* 0x000fe40003fae000 */
[----:B------:R-:W-:Y:S02]  /*0390*/  FSEL R35, R26, 1, P1 ;  /* 0x3f8000001a237808 */ /* 0x000fe40000800000 */
[----:B-1----:R-:W-:Y:S02]  /*03a0*/  FSETP.GT.AND P4, PT, R24, 8.50705917302346158658e+37, PT ;  /* 0x7e8000001800780b */ /* 0x002fe40003f84000 */
[----:B------:R-:W-:-:S07]  /*03b0*/  @P1 FMUL R2, R2, 0.25 ;  /* 0x3e80000002021820 */ /* 0x000fce0000400000 */
[----:B------:R-:W-:Y:S01]  /*03c0*/  @!P5 FMUL R35, R35, 16777216 ;  /* 0x4b8000002323d820 */ /* 0x000fe20000400000 */
[----:B------:R-:W-:Y:S01]  /*03d0*/  @!P5 FMUL R2, R2, 16777216 ;  /* 0x4b8000000202d820 */ /* 0x000fe20000400000 */
[C---:B0-----:R-:W-:Y:S02]  /*03e0*/  FSETP.GT.AND P5, PT, R25.reuse, 8.50705917302346158658e+37, PT ;  /* 0x7e8000001900780b */ /* 0x041fe40003fa4000 */
[C---:B------:R-:W-:Y:S01]  /*03f0*/  FSETP.GEU.AND P1, PT, R24.reuse, 1.175494350822287508e-38, PT ;  /* 0x008000001800780b */ /* 0x040fe20003f2e000 */
[----:B------:R-:W-:Y:S01]  /*0400*/  @P4 FMUL R24, R24, 0.25 ;  /* 0x3e80000018184820 */ /* 0x000fe20000400000 */
[----:B------:R-:W-:Y:S02]  /*0410*/  FSEL R36, R26, 1, P4 ;  /* 0x3f8000001a247808 */ /* 0x000fe40002000000 */
[C---:B------:R-:W-:Y:S01]  /*0420*/  FSETP.GEU.AND P4, PT, R25.reuse, 1.175494350822287508e-38, PT ;  /* 0x008000001900780b */ /* 0x040fe20003f8e000 */
[----:B------:R-:W0:Y:S06]  /*0430*/  MUFU.RCP R2, R2 ;  /* 0x0000000200027308 */ /* 0x000e2c0000001000 */
[----:B------:R-:W-:-:S06]  /*0440*/  @P5 FMUL R25, R25, 0.25 ;  /* 0x3e80000019195820 */ /* 0x000fcc0000400000 */
[----:B------:R-:W-:-:S06]  /*0450*/  @!P4 FMUL R25, R25, 16777216 ;  /* 0x4b8000001919c820 */ /* 0x000fcc0000400000 */
[----:B------:R-:W1:Y:S01]  /*0460*/  MUFU.RCP R25, R25 ;  /* 0x0000001900197308 */ /* 0x000e620000001000 */
[----:B------:R-:W-:Y:S01]  /*0470*/  FSEL R34, R26, 1, P5 ;  /* 0x3f8000001a227808 */ /* 0x000fe20002800000 */
[----:B------:R-:W-:Y:S01]  /*0480*/  @!P1 FMUL R24, R24, 16777216 ;  /* 0x4b80000018189820 */ /* 0x000fe20000400000 */
[----:B------:R-:W-:Y:S01]  /*0490*/  @!P1 FMUL R36, R36, 16777216 ;  /* 0x4b80000024249820 */ /* 0x000fe20000400000 */
[----:B------:R-:W-:Y:S01]  /*04a0*/  CS2R R20, SRZ ;  /* 0x0000000000147805 */ /* 0x000fe2000001ff00 */
[----:B0-----:R-:W-:Y:S01]  /*04b0*/  FMUL R35, R2, R35 ;  /* 0x0000002302237220 */ /* 0x001fe20000400000 */
[----:B------:R-:W-:Y:S01]  /*04c0*/  ISETP.LT.AND P1, PT, R33, 0x4, !P0 ;  /* 0x000000042100780c */ /* 0x000fe20004721270 */
[----:B------:R-:W-:Y:S01]  /*04d0*/  @!P4 FMUL R34, R34, 16777216 ;  /* 0x4b8000002222c820 */ /* 0x000fe20000400000 */
[----:B------:R-:W-:Y:S01]  /*04e0*/  IADD3 R2, R0, 0x270, RZ ;  /* 0x0000027000027810 */ /* 0x000fe20007ffe0ff */
[----:B------:R0:W2:Y:S01]  /*04f0*/  MUFU.RCP R37, R24 ;  /* 0x0000001800257308 */ /* 0x0000a20000001000 */
[----:B------:R3:W4:Y:S01]  /*0500*/  @!P0 LDG.E.EL.128 R20, desc[UR6][R16.64] ;  /* 0x0000000610148981 */ /* 0x000722000c2e1d00 */
[----:B-1----:R-:W-:-:S02]  /*0510*/  FMUL R33, R25, R34 ;  /* 0x0000002219217220 */ /* 0x002fc40000400000 */
[----:B0-----:R-:W-:Y:S01]  /*0520*/  IMAD.WIDE R24, R2, 0x4, R18 ;  /* 0x0000000402187825 */ /* 0x001fe200078e0212 */
[----:B------:R-:W-:Y:S02]  /*0530*/  CS2R R18, SRZ ;  /* 0x0000000000127805 */ /* 0x000fe4000001ff00 */
[----:B---3--:R-:W-:-:S06]  /*0540*/  CS2R R16, SRZ ;  /* 0x0000000000107805 */ /* 0x008fcc000001ff00 */
[----:B------:R0:W3:Y:S01]  /*0550*/  @P1 LDG.E.EL.128 R16, desc[UR6][R24.64] ;  /* 0x0000000618101981 */ /* 0x0000e2000c2e1d00 */
[----:B--2---:R-:W-:Y:S01]  /*0560*/  FMUL R36, R37, R36 ;  /* 0x0000002425247220 */ /* 0x004fe20000400000 */
[----:B------:R-:W-:-:S04]  /*0570*/  FADD R37, R27, 9.9999997473787516356e-06 ;  /* 0x3727c5ac1b257421 */ /* 0x000fc80000000000 */
[----:B------:R-:W1:Y:S02]  /*0580*/  MUFU.SQRT R38, R37 ;  /* 0x0000002500267308 */ /* 0x000e640000002000 */
[C---:B-1----:R-:W-:Y:S02]  /*0590*/  FSETP.GT.AND P4, PT, R38.reuse, 8.50705917302346158658e+37, PT ;  /* 0x7e8000002600780b */ /* 0x042fe40003f84000 */
[----:B------:R-:W-:-:S11]  /*05a0*/  FSETP.GEU.AND P5, PT, R38, 1.175494350822287508e-38, PT ;  /* 0x008000002600780b */ /* 0x000fd60003fae000 */
[----:B------:R-:W-:-:S04]  /*05b0*/  @P4 FMUL R38, R38, 0.25 ;  /* 0x3e80000026264820 */ /* 0x000fc80000400000 */
[----:B------:R-:W-:-:S04]  /*05c0*/  @!P5 FMUL R38, R38, 16777216 ;  /* 0x4b8000002626d820 */ /* 0x000fc80000400000 */
[----:B------:R-:W1:Y:S01]  /*05d0*/  MUFU.RCP R34, R38 ;  /* 0x0000002600227308 */ /* 0x000e620000001000 */
[----:B------:R-:W-:Y:S02]  /*05e0*/  FSEL R39, R26, 1, P4 ;  /* 0x3f8000001a277808 */ /* 0x000fe40002000000 */
[----:B------:R-:W2:Y:S03]  /*05f0*/  LDC.64 R26, c[0x0][0x228] ;  /* 0x00008a00ff1a7b82 */ /* 0x000ea60000000a00 */
[----:B------:R-:W-:-:S04]  /*0600*/  @!P5 FMUL R39, R39, 16777216 ;  /* 0x4b8000002727d820 */ /* 0x000fc80000400000 */
[----:B-1----:R-:W-:Y:S02]  /*0610*/  FMUL R34, R34, R39 ;  /* 0x0000002722227220 */ /* 0x002fe40000400000 */
[----:B------:R-:W1:Y:S01]  /*0620*/  LDC.64 R38, c[0x0][0x230] ;  /* 0x00008c00ff267b82 */ /* 0x000e620000000a00 */
[----:B0-----:R-:W-:Y:S01]  /*0630*/  CS2R R24, SRZ ;  /* 0x0000000000187805 */ /* 0x001fe2000001ff00 */
[----:B--2---:R-:W-:Y:S01]  /*0640*/  IMAD.WIDE R40, R31, 0x4, R26 ;  /* 0x000000041f287825 */ /* 0x004fe200078e021a */
[----:B------:R-:W-:-:S06]  /*0650*/  CS2R R26, SRZ ;  /* 0x00000000001a7805 */ /* 0x000fcc000001ff00 */
[----:B------:R-:W2:Y:S01]  /*0660*/  @!P0 LDG.E.EL.128 R24, desc[UR6][R40.64] ;  /* 0x0000000628188981 */ /* 0x000ea2000c2e1d00 */
[----:B-1----:R-:W-:-:S04]  /*0670*/  IMAD.WIDE R38, R31, 0x4, R38 ;  /* 0x000000041f267825 */ /* 0x002fc800078e0226 */
[C---:B----4-:R-:W-:Y:S01]  /*0680*/  FADD R9, -R21.reuse, R9 ;  /* 0x0000000915097221 */ /* 0x050fe20000000100 */
[C---:B------:R-:W-:Y:S01]  /*0690*/  FADD R13, -R21.reuse, R13 ;  /* 0x0000000d150d7221 */ /* 0x040fe20000000100 */
[C---:B-----5:R-:W-:Y:S01]  /*06a0*/  FADD R5, -R21.reuse, R5 ;  /* 0x0000000515057221 */ /* 0x060fe20000000100 */
[C---:B------:R-:W-:Y:S01]  /*06b0*/  FADD R8, -R20.reuse, R8 ;  /* 0x0000000814087221 */ /* 0x040fe20000000100 */
[C---:B------:R-:W-:Y:S01]  /*06c0*/  FADD R12, -R20.reuse, R12 ;  /* 0x0000000c140c7221 */ /* 0x040fe20000000100 */
[----:B------:R-:W-:Y:S01]  /*06d0*/  FADD R4, -R20, R4 ;  /* 0x0000000414047221 */ /* 0x000fe20000000100 */
[C---:B------:R-:W-:Y:S01]  /*06e0*/  FADD R10, -R22.reuse, R10 ;  /* 0x0000000a160a7221 */ /* 0x040fe20000000100 */
[----:B------:R-:W-:Y:S01]  /*06f0*/  FADD R14, -R22, R14 ;  /* 0x0000000e160e7221 */ /* 0x000fe20000000100 */
[C---:B------:R-:W-:Y:S01]  /*0700*/  FMUL R13, R36.reuse, R13 ;  /* 0x0000000d240d7220 */ /* 0x040fe20000400000 */
[----:B------:R-:W-:Y:S01]  /*0710*/  FMUL R9, R36, R9 ;  /* 0x0000000924097220 */ /* 0x000fe20000400000 */
[----:B---3--:R-:W-:Y:S01]  /*0720*/  FADD R17, -R21, R17 ;  /* 0x0000001115117221 */ /* 0x008fe20000000100 */
[----:B------:R-:W-:Y:S01]  /*0730*/  FADD R16, -R20, R16 ;  /* 0x0000001014107221 */ /* 0x000fe20000000100 */
[C---:B------:R-:W-:Y:S01]  /*0740*/  FADD R20, -R22.reuse, R6 ;  /* 0x0000000616147221 */ /* 0x040fe20000000100 */
[----:B------:R-:W-:Y:S01]  /*0750*/  FADD R18, -R22, R18 ;  /* 0x0000001216127221 */ /* 0x000fe20000000100 */
[C---:B------:R-:W-:Y:S01]  /*0760*/  FMUL R22, R36.reuse, R5 ;  /* 0x0000000524167220 */ /* 0x040fe20000400000 */
[----:B------:R-:W-:Y:S01]  /*0770*/  FMUL R36, R36, R17 ;  /* 0x0000001124247220 */ /* 0x000fe20000400000 */
[----:B------:R-:W-:Y:S01]  /*0780*/  FADD R21, -R23, R7 ;  /* 0x0000000717157221 */ /* 0x000fe20000000100 */
[----:B------:R-:W-:Y:S01]  /*0790*/  FMUL R17, R35, R4 ;  /* 0x0000000423117220 */ /* 0x000fe20000400000 */
[----:B------:R-:W-:-:S02]  /*07a0*/  CS2R R4, SRZ ;  /* 0x0000000000047805 */ /* 0x000fc4000001ff00 */
[----:B------:R-:W-:-:S06]  /*07b0*/  CS2R R6, SRZ ;  /* 0x0000000000067805 */ /* 0x000fcc000001ff00 */
[----:B------:R0:W2:Y:S01]  /*07c0*/  @!P0 LDG.E.EL.128 R4, desc[UR6][R38.64] ;  /* 0x0000000626048981 */ /* 0x0000a2000c2e1d00 */
[----:B------:R-:W1:Y:S01]  /*07d0*/  S2R R31, SR_TID.X ;  /* 0x00000000001f7919 */ /* 0x000e620000002100 */
[----:B------:R-:W3:Y:S01]  /*07e0*/  S2UR UR5, SR_CgaCtaId ;  /* 0x00000000000579c3 */ /* 0x000ee20000008800 */
[C---:B------:R-:W-:Y:S01]  /*07f0*/  FADD R11, -R23.reuse, R11 ;  /* 0x0000000b170b7221 */ /* 0x040fe20000000100 */
[C---:B------:R-:W-:Y:S01]  /*0800*/  FADD R15, -R23.reuse, R15 ;  /* 0x0000000f170f7221 */ /* 0x040fe20000000100 */
[----:B------:R-:W-:Y:S01]  /*0810*/  FADD R19, -R23, R19 ;  /* 0x0000001317137221 */ /* 0x000fe20000000100 */
[C---:B------:R-:W-:Y:S01]  /*0820*/  FMUL R23, R35.reuse, R12 ;  /* 0x0000000c23177220 */ /* 0x040fe20000400000 */
[C---:B------:R-:W-:Y:S01]  /*0830*/  FMUL R37, R35.reuse, R8 ;  /* 0x0000000823257220 */ /* 0x040fe20000400000 */
[----:B------:R-:W-:Y:S01]  /*0840*/  FMUL R35, R35, R16 ;  /* 0x0000001023237220 */ /* 0x000fe20000400000 */
[----:B------:R-:W-:Y:S01]  /*0850*/  UMOV UR4, 0x400 ;  /* 0x0000040000047882 */ /* 0x000fe20000000000 */
[----:B0-----:R-:W0:Y:S01]  /*0860*/  LDC.64 R38, c[0x0][0x238] ;  /* 0x00008e00ff267b82 */ /* 0x001e220000000a00 */
[----:B---3--:R-:W-:Y:S01]  /*0870*/  UPRMT UR4, UR5, 0x654, UR4 ;  /* 0x0000065405047896 */ /* 0x008fe20008000004 */
[C---:B------:R-:W-:Y:S01]  /*0880*/  FMUL R40, R34.reuse, R15 ;  /* 0x0000000f22287220 */ /* 0x040fe20000400000 */
[----:B------:R-:W-:Y:S01]  /*0890*/  FMUL R42, R34, R11 ;  /* 0x0000000b222a7220 */ /* 0x000fe20000400000 */
[C---:B------:R-:W-:Y:S01]  /*08a0*/  FMUL R11, R33.reuse, R20 ;  /* 0x00000014210b7220 */ /* 0x040fe20000400000 */
[----:B------:R-:W-:Y:S01]  /*08b0*/  FMUL R15, R33, R14 ;  /* 0x0000000e210f7220 */ /* 0x000fe20000400000 */
[----:B------:R-:W-:-:S04]  /*08c0*/  ISETP.GE.AND P0, PT, R29, 0x4, PT ;  /* 0x000000041d00780c */ /* 0x000fc80003f06270 */
[----:B------:R-:W-:Y:S01]  /*08d0*/  ISETP.LT.AND P6, PT, R32, 0x340, !P0 ;  /* 0x000003402000780c */ /* 0x000fe200047c1270 */
[-CC-:B--2---:R-:W-:Y:S01]  /*08e0*/  FFMA R16, R37, R24.reuse, R4.reuse ;  /* 0x0000001825107223 */ /* 0x184fe20000000004 */
[-CC-:B------:R-:W-:Y:S01]  /*08f0*/  FFMA R12, R23, R24.reuse, R4.reuse ;  /* 0x00000018170c7223 */ /* 0x180fe20000000004 */
[-CC-:B------:R-:W-:Y:S01]  /*0900*/  FFMA R8, R17, R24.reuse, R4.reuse ;  /* 0x0000001811087223 */ /* 0x180fe20000000004 */
[----:B------:R-:W-:Y:S01]  /*0910*/  FFMA R24, R35, R24, R4 ;  /* 0x0000001823187223 */ /* 0x000fe20000000004 */
[----:B-1----:R-:W-:Y:S01]  /*0920*/  SHF.L.U32 R4, R31, 0x4, RZ ;  /* 0x000000041f047819 */ /* 0x002fe200000006ff */
[----:B------:R-:W-:-:S03]  /*0930*/  FFMA R9, R9, R25, R5 ;  /* 0x0000001909097223 */ /* 0x000fc60000000005 */
[----:B------:R-:W-:Y:S01]  /*0940*/  LOP3.LUT R4, R4, 0xff0, RZ, 0xc0, !PT ;  /* 0x00000ff004047812 */ /* 0x000fe200078ec0ff */
[-CC-:B------:R-:W-:Y:S01]  /*0950*/  FFMA R13, R13, R25.reuse, R5.reuse ;  /* 0x000000190d0d7223 */ /* 0x180fe20000000005 */
[-CC-:B------:R-:W-:Y:S01]  /*0960*/  FFMA R17, R22, R25.reuse, R5.reuse ;  /* 0x0000001916117223 */ /* 0x180fe20000000005 */
[----:B------:R-:W-:Y:S01]  /*0970*/  FFMA R36, R36, R25, R5 ;  /* 0x0000001924247223 */ /* 0x000fe20000000005 */
[----:B------:R-:W-:-:S04]  /*0980*/  IADD3 R5, R4, UR4, RZ ;  /* 0x0000000404057c10 */ /* 0x000fc8000fffe0ff */
[----:B------:R-:W-:Y:S01]  /*0990*/  LEA R4, R4, R5, 0x2 ;  /* 0x0000000504047211 */ /* 0x000fe200078e10ff */
[----:B------:R-:W-:-:S04]  /*09a0*/  IMAD.HI R5, R32, 0x4ec4ec4f, RZ ;  /* 0x4ec4ec4f20057827 */ /* 0x000fc800078e02ff */
[C---:B------:R-:W-:Y:S01]  /*09b0*/  FMUL R25, R33.reuse, R10 ;  /* 0x0000000a21197220 */ /* 0x040fe20000400000 */
[----:B------:R-:W-:Y:S01]  /*09c0*/  SHF.R.U32.HI R44, RZ, 0x1f, R5 ;  /* 0x0000001fff2c7819 */ /* 0x000fe20000011605 */
[----:B------:R-:W-:Y:S02]  /*09d0*/  FMUL R33, R33, R18 ;  /* 0x0000001221217220 */ /* 0x000fe40000400000 */
[--C-:B------:R-:W-:Y:S01]  /*09e0*/  FFMA R25, R25, R26, R6.reuse ;  /* 0x0000001a19197223 */ /* 0x100fe20000000006 */
[----:B------:R-:W-:Y:S01]  /*09f0*/  LEA.HI.SX32 R5, R5, R44, 0x1a ;  /* 0x0000002c05057211 */ /* 0x000fe200078fd2ff */
[-CC-:B------:R-:W-:Y:S01]  /*0a00*/  FFMA R18, R15, R26.reuse, R6.reuse ;  /* 0x0000001a0f127223 */ /* 0x180fe20000000006 */
[----:B------:R-:W-:Y:S01]  /*0a10*/  FSETP.GEU.AND P4, PT, R16, RZ, PT ;  /* 0x000000ff1000720b */ /* 0x000fe20003f8e000 */
[-CC-:B------:R-:W-:Y:S01]  /*0a20*/  FFMA R11, R11, R26.reuse, R6.reuse ;  /* 0x0000001a0b0b7223 */ /* 0x180fe20000000006 */
[C---:B------:R-:W-:Y:S01]  /*0a30*/  FMUL R22, R34.reuse, R21 ;  /* 0x0000001522167220 */ /* 0x040fe20000400000 */
[----:B------:R-:W-:Y:S01]  /*0a40*/  FFMA R26, R33, R26, R6 ;  /* 0x0000001a211a7223 */ /* 0x000fe20000000006 */
[----:B------:R-:W-:Y:S01]  /*0a50*/  FMUL R34, R34, R19 ;  /* 0x0000001322227220 */ /* 0x000fe20000400000 */
[----:B------:R-:W-:Y:S01]  /*0a60*/  IMAD R6, R5, -0xd0, R32 ;  /* 0xffffff3005067824 */ /* 0x000fe200078e0220 */
[----:B------:R-:W-:-:S02]  /*0a70*/  IADD3 R15, R29, 0x680, RZ ;  /* 0x000006801d0f7810 */ /* 0x000fc40007ffe0ff */
[----:B------:R-:W-:Y:S02]  /*0a80*/  FSEL R19, R16, RZ, P4 ;  /* 0x000000ff10137208 */ /* 0x000fe40002000000 */
[C---:B------:R-:W-:Y:S02]  /*0a90*/  FSETP.GEU.AND P4, PT, R25.reuse, RZ, PT ;  /* 0x000000ff1900720b */ /* 0x040fe40003f8e000 */
[----:B------:R-:W-:Y:S02]  /*0aa0*/  LEA R16, R6, R15, 0x2 ;  /* 0x0000000f06107211 */ /* 0x000fe400078e10ff */
[----:B------:R-:W-:Y:S02]  /*0ab0*/  FSEL R25, R25, RZ, P4 ;  /* 0x000000ff19197208 */ /* 0x000fe40002000000 */
[----:B------:R-:W-:Y:S01]  /*0ac0*/  FSETP.GEU.AND P4, PT, R9, RZ, PT ;  /* 0x000000ff0900720b */ /* 0x000fe20003f8e000 */
[----:B------:R-:W-:-:S03]  /*0ad0*/  IMAD R35, R5, 0xd00, R16 ;  /* 0x00000d0005237824 */ /* 0x000fc600078e0210 */
[----:B------:R-:W-:Y:S02]  /*0ae0*/  FSEL R16, R9, RZ, P4 ;  /* 0x000000ff09107208 */ /* 0x000fe40002000000 */
[----:B------:R-:W-:Y:S01]  /*0af0*/  FSETP.GEU.AND P4, PT, R12, RZ, PT ;  /* 0x000000ff0c00720b */ /* 0x000fe20003f8e000 */
[-CC-:B------:R-:W-:Y:S01]  /*0b00*/  FFMA R10, R42, R27.reuse, R7.reuse ;  /* 0x0000001b2a0a7223 */ /* 0x180fe20000000007 */
[-CC-:B------:R-:W-:Y:S01]  /*0b10*/  FFMA R33, R40, R27.reuse, R7.reuse ;  /* 0x0000001b28217223 */ /* 0x180fe20000000007 */
[-CC-:B------:R-:W-:Y:S01]  /*0b20*/  FFMA R14, R22, R27.reuse, R7.reuse ;  /* 0x0000001b160e7223 */ /* 0x180fe20000000007 */
[----:B------:R-:W-:Y:S01]  /*0b30*/  FFMA R7, R34, R27, R7 ;  /* 0x0000001b22077223 */ /* 0x000fe20000000007 */
[----:B------:R-:W-:Y:S02]  /*0b40*/  FSEL R27, R12, RZ, P4 ;  /* 0x000000ff0c1b7208 */ /* 0x000fe40002000000 */
[----:B------:R-:W-:-:S04]  /*0b50*/  FSETP.GEU.AND P4, PT, R13, RZ, PT ;  /* 0x000000ff0d00720b */ /* 0x000fc80003f8e000 */
[----:B------:R-:W-:Y:S02]  /*0b60*/  FSEL R45, R13, RZ, P4 ;  /* 0x000000ff0d2d7208 */ /* 0x000fe40002000000 */
[----:B------:R-:W-:-:S04]  /*0b70*/  FSETP.GEU.AND P4, PT, R18, RZ, PT ;  /* 0x000000ff1200720b */ /* 0x000fc80003f8e000 */
[----:B------:R-:W-:Y:S02]  /*0b80*/  FSEL R9, R18, RZ, P4 ;  /* 0x000000ff12097208 */ /* 0x000fe40002000000 */
[----:B------:R-:W-:-:S04]  /*0b90*/  FSETP.GEU.AND P4, PT, R33, RZ, PT ;  /* 0x000000ff2100720b */ /* 0x000fc80003f8e000 */
[----:B------:R-:W-:Y:S02]  /*0ba0*/  FSEL R33, R33, RZ, P4 ;  /* 0x000000ff21217208 */ /* 0x000fe40002000000 */
[C---:B------:R-:W-:Y:S02]  /*0bb0*/  FSETP.GEU.AND P4, PT, R8.reuse, RZ, PT ;  /* 0x000000ff0800720b */ /* 0x040fe40003f8e000 */
[----:B------:R-:W-:Y:S02]  /*0bc0*/  CS2R R20, SRZ ;  /* 0x0000000000147805 */ /* 0x000fe4000001ff00 */
[----:B------:R-:W-:Y:S01]  /*0bd0*/  CS2R R22, SRZ ;  /* 0x0000000000167805 */ /* 0x000fe2000001ff00 */
[----:B0-----:R-:W-:Y:S01]  /*0be0*/  IMAD.WIDE R34, R35, 0x4, R38 ;  /* 0x0000000423227825 */ /* 0x001fe200078e0226 */
[----:B------:R-:W-:Y:S02]  /*0bf0*/  FSEL R41, R8, RZ, P4 ;  /* 0x000000ff08297208 */ /* 0x000fe40002000000 */
[----:B------:R-:W-:-:S02]  /*0c00*/  FSETP.GEU.AND P4, PT, R17, RZ, PT ;  /* 0x000000ff1100720b */ /* 0x000fc40003f8e000 */
[----:B------:R0:W2:Y:S02]  /*0c10*/  @P6 LDG.E.EL.128 R20, desc[UR6][R34.64] ;  /* 0x0000000622146981 */ /* 0x0000a4000c2e1d00 */
[----:B------:R-:W-:Y:S02]  /*0c20*/  FSEL R43, R17, RZ, P4 ;  /* 0x000000ff112b7208 */ /* 0x000fe40002000000 */
[----:B------:R-:W-:-:S04]  /*0c30*/  FSETP.GEU.AND P4, PT, R11, RZ, PT ;  /* 0x000000ff0b00720b */ /* 0x000fc80003f8e000 */
[----:B------:R-:W-:Y:S02]  /*0c40*/  FSEL R13, R11, RZ, P4 ;  /* 0x000000ff0b0d7208 */ /* 0x000fe40002000000 */
[----:B------:R-:W-:-:S04]  /*0c50*/  FSETP.GEU.AND P4, PT, R14, RZ, PT ;  /* 0x000000ff0e00720b */ /* 0x000fc80003f8e000 */
[----:B------:R-:W-:Y:S02]  /*0c60*/  FSEL R17, R14, RZ, P4 ;  /* 0x000000ff0e117208 */ /* 0x000fe40002000000 */
[----:B------:R-:W-:Y:S01]  /*0c70*/  FSETP.GEU.AND P4, PT, R24, RZ, PT ;  /* 0x000000ff1800720b */ /* 0x000fe20003f8e000 */
[----:B------:R1:W-:Y:S01]  /*0c80*/  STS [R4], R19 ;  /* 0x0000001304007388 */ /* 0x0003e20000000800 */
[----:B------:R-:W-:Y:S02]  /*0c90*/  LOP3.LUT R11, R32, 0x100, RZ, 0xfc, !PT ;  /* 0x00000100200b7812 */ /* 0x000fe400078efcff */
[----:B-1----:R-:W-:Y:S02]  /*0ca0*/  FSEL R19, R24, RZ, P4 ;  /* 0x000000ff18137208 */ /* 0x002fe40002000000 */
[----:B------:R-:W-:-:S04]  /*0cb0*/  FSETP.GEU.AND P4, PT, R36, RZ, PT ;  /* 0x000000ff2400720b */ /* 0x000fc80003f8e000 */
[----:B------:R-:W-:Y:S02]  /*0cc0*/  FSEL R37, R36, RZ, P4 ;  /* 0x000000ff24257208 */ /* 0x000fe40002000000 */
[----:B------:R-:W-:Y:S01]  /*0cd0*/  FSETP.GEU.AND P4, PT, R26, RZ, PT ;  /* 0x000000ff1a00720b */ /* 0x000fe20003f8e000 */
[----:B------:R-:W-:Y:S01]  /*0ce0*/  IMAD.HI R24, R11, 0x4ec4ec4f, RZ ;  /* 0x4ec4ec4f0b187827 */ /* 0x000fe200078e02ff */
[----:B------:R-:W-:Y:S02]  /*0cf0*/  LOP3.LUT R12, R32, 0x200, RZ, 0xfc, !PT ;  /* 0x00000200200c7812 */ /* 0x000fe400078efcff */
[----:B0-----:R-:W-:Y:S02]  /*0d00*/  FSEL R35, R26, RZ, P4 ;  /* 0x000000ff1a237208 */ /* 0x001fe40002000000 */
[----:B------:R-:W-:Y:S02]  /*0d10*/  FSETP.GEU.AND P4, PT, R7, RZ, PT ;  /* 0x000000ff0700720b */ /* 0x000fe40003f8e000 */
[----:B------:R-:W-:Y:S01]  /*0d20*/  LOP3.LUT R32, R32, 0x300, RZ, 0xfc, !PT ;  /* 0x0000030020207812 */ /* 0x000fe200078efcff */
[----:B------:R0:W-:Y:S01]  /*0d30*/  STS [R4+0x28], R25 ;  /* 0x0000281904007388 */ /* 0x0001e20000000800 */
[----:B------:R-:W-:-:S03]  /*0d40*/  SHF.R.U32.HI R8, RZ, 0x1f, R24 ;  /* 0x0000001fff087819 */ /* 0x000fc60000011618 */
[----:B------:R1:W-:Y:S01]  /*0d50*/  STS [R4+0x40], R33 ;  /* 0x0000402104007388 */ /* 0x0003e20000000800 */
[----:B------:R-:W-:Y:S02]  /*0d60*/  LEA.HI.SX32 R24, R24, R8, 0x1a ;  /* 0x0000000818187211 */ /* 0x000fe400078fd2ff */
[----:B0-----:R-:W-:Y:S01]  /*0d70*/  FSEL R25, R7, RZ, P4 ;  /* 0x000000ff07197208 */ /* 0x001fe20002000000 */
[----:B------:R-:W-:-:S04]  /*0d80*/  IMAD.HI R7, R12, 0x4ec4ec4f, RZ ;  /* 0x4ec4ec4f0c077827 */ /* 0x000fc800078e02ff */
[----:B-1----:R-:W-:Y:S01]  /*0d90*/  IMAD.HI R33, R32, 0x4ec4ec4f, RZ ;  /* 0x4ec4ec4f20217827 */ /* 0x002fe200078e02ff */
[----:B------:R-:W-:-:S04]  /*0da0*/  SHF.R.U32.HI R8, RZ, 0x1f, R7 ;  /* 0x0000001fff087819 */ /* 0x000fc80000011607 */
[----:B------:R-:W-:Y:S02]  /*0db0*/  SHF.R.U32.HI R14, RZ, 0x1f, R33 ;  /* 0x0000001fff0e7819 */ /* 0x000fe40000011621 */
[----:B------:R-:W-:Y:S02]  /*0dc0*/  LEA.HI.SX32 R7, R7, R8, 0x1a ;  /* 0x0000000807077211 */ /* 0x000fe400078fd2ff */
[----:B------:R-:W-:Y:S01]  /*0dd0*/  LEA.HI.SX32 R33, R33, R14, 0x1a ;  /* 0x0000000e21217211 */ /* 0x000fe200078fd2ff */
[----:B------:R-:W-:Y:S01]  /*0de0*/  IMAD R26, R24, -0xd0, R11 ;  /* 0xffffff30181a7824 */ /* 0x000fe200078e020b */
[----:B------:R-:W-:Y:S01]  /*0df0*/  FSETP.GEU.AND P4, PT, R10, RZ, PT ;  /* 0x000000ff0a00720b */ /* 0x000fe20003f8e000 */
[----:B------:R-:W-:Y:S01]  /*0e00*/  IMAD R34, R7, -0xd0, R12 ;  /* 0xffffff3007227824 */ /* 0x000fe200078e020c */
[----:B------:R-:W-:Y:S01]  /*0e10*/  ISETP.LT.AND P5, PT, R11, 0x340, !P0 ;  /* 0x000003400b00780c */ /* 0x000fe200047a1270 */
[----:B------:R-:W-:Y:S01]  /*0e20*/  IMAD R36, R33, -0xd0, R32 ;  /* 0xffffff3021247824 */ /* 0x000fe200078e0220 */
[----:B------:R0:W-:Y:S01]  /*0e30*/  STS [R4+0x4], R27 ;  /* 0x0000041b04007388 */ /* 0x0001e20000000800 */
[----:B------:R-:W-:-:S02]  /*0e40*/  LEA R11, R26, R15, 0x2 ;  /* 0x0000000f1a0b7211 */ /* 0x000fc400078e10ff */
[-C--:B------:R-:W-:Y:S01]  /*0e50*/  LEA R18, R34, R15.reuse, 0x2 ;  /* 0x0000000f22127211 */ /* 0x080fe200078e10ff */
[----:B------:R1:W-:Y:S01]  /*0e60*/  STS [R4+0x18], R45 ;  /* 0x0000182d04007388 */ /* 0x0003e20000000800 */
[----:B0-----:R-:W-:Y:S02]  /*0e70*/  FSEL R27, R10, RZ, P4 ;  /* 0x000000ff0a1b7208 */ /* 0x001fe40002000000 */
[----:B------:R-:W-:Y:S02]  /*0e80*/  ISETP.LT.AND P4, PT, R12, 0x340, !P0 ;  /* 0x000003400c00780c */ /* 0x000fe40004781270 */
[----:B------:R-:W-:Y:S01]  /*0e90*/  LEA R12, R36, R15, 0x2 ;  /* 0x0000000f240c7211 */ /* 0x000fe200078e10ff */
[----:B-1----:R-:W-:Y:S01]  /*0ea0*/  IMAD R45, R24, 0xd00, R11 ;  /* 0x00000d00182d7824 */ /* 0x002fe200078e020b */
[----:B------:R0:W-:Y:S01]  /*0eb0*/  STS [R4+0x8], R41 ;  /* 0x0000082904007388 */ /* 0x0001e20000000800 */
[----:B------:R-:W-:Y:S02]  /*0ec0*/  ISETP.LT.AND P0, PT, R32, 0x340, !P0 ;  /* 0x000003402000780c */ /* 0x000fe40004701270 */
[----:B------:R-:W-:Y:S01]  /*0ed0*/  CS2R R10, SRZ ;  /* 0x00000000000a7805 */ /* 0x000fe2000001ff00 */
[----:B------:R1:W-:Y:S01]  /*0ee0*/  STS [R4+0x2c], R9 ;  /* 0x00002c0904007388 */ /* 0x0003e20000000800 */
[----:B------:R-:W-:-:S03]  /*0ef0*/  IMAD.WIDE R44, R45, 0x4, R38 ;  /* 0x000000042d2c7825 */ /* 0x000fc600078e0226 */
[----:B------:R3:W-:Y:S01]  /*0f00*/  STS [R4+0x30], R13 ;  /* 0x0000300d04007388 */ /* 0x0007e20000000800 */
[----:B0-----:R-:W-:Y:S01]  /*0f10*/  IMAD R41, R7, 0xd00, R18 ;  /* 0x00000d0007297824 */ /* 0x001fe200078e0212 */
[----:B-1----:R-:W-:Y:S02]  /*0f20*/  CS2R R8, SRZ ;  /* 0x0000000000087805 */ /* 0x002fe4000001ff00 */
[----:B------:R-:W-:Y:S01]  /*0f30*/  STS [R4+0x14], R16 ;  /* 0x0000141004007388 */ /* 0x000fe20000000800 */
[----:B---3--:R-:W-:-:S03]  /*0f40*/  IMAD R13, R33, 0xd00, R12 ;  /* 0x00000d00210d7824 */ /* 0x008fc600078e020c */
[----:B------:R0:W-:Y:S01]  /*0f50*/  STS [R4+0x44], R17 ;  /* 0x0000441104007388 */ /* 0x0001e20000000800 */
[--C-:B------:R-:W-:Y:S01]  /*0f60*/  IMAD.WIDE R40, R41, 0x4, R38.reuse ;  /* 0x0000000429287825 */ /* 0x100fe200078e0226 */
[----:B------:R-:W-:Y:S02]  /*0f70*/  CS2R R14, SRZ ;  /* 0x00000000000e7805 */ /* 0x000fe4000001ff00 */
[----:B------:R1:W-:Y:S01]  /*0f80*/  STS [R4+0xc], R19 ;  /* 0x00000c1304007388 */ /* 0x0003e20000000800 */
[----:B------:R-:W-:Y:S01]  /*0f90*/  IMAD.WIDE R38, R13, 0x4, R38 ;  /* 0x000000040d267825 */ /* 0x000fe200078e0226 */
[----:B------:R-:W-:Y:S02]  /*0fa0*/  CS2R R12, SRZ ;  /* 0x00000000000c7805 */ /* 0x000fe4000001ff00 */
[----:B------:R-:W3:Y:S01]  /*0fb0*/  @P5 LDG.E.EL.128 R8, desc[UR6][R44.64] ;  /* 0x000000062c085981 */ /* 0x000ee2000c2e1d00 */
[----:B0-----:R-:W-:-:S03]  /*0fc0*/  CS2R R16, SRZ ;  /* 0x0000000000107805 */ /* 0x001fc6000001ff00 */
[----:B------:R-:W4:Y:S01]  /*0fd0*/  @P0 LDG.E.EL.128 R12, desc[UR6][R38.64] ;  /* 0x00000006260c0981 */ /* 0x000f22000c2e1d00 */
[----:B-1----:R-:W-:-:S06]  /*0fe0*/  CS2R R18, SRZ ;  /* 0x0000000000127805 */ /* 0x002fcc000001ff00 */
[----:B------:R0:W5:Y:S04]  /*0ff0*/  @P4 LDG.E.EL.128 R16, desc[UR6][R40.64] ;  /* 0x0000000628104981 */ /* 0x000168000c2e1d00 */
[----:B------:R-:W-:Y:S04]  /*1000*/  STS [R4+0x1c], R43 ;  /* 0x00001c2b04007388 */ /* 0x000fe80000000800 */
[----:B------:R-:W-:Y:S01]  /*1010*/  STS [R4+0x20], R37 ;  /* 0x0000202504007388 */ /* 0x000fe20000000800 */
[----:B0-----:R-:W0:Y:S03]  /*1020*/  LDC.64 R40, c[0x0][0x240] ;  /* 0x00009000ff287b82 */ /* 0x001e260000000a00 */
[----:B------:R1:W-:Y:S04]  /*1030*/  STS [R4+0x34], R35 ;  /* 0x0000342304007388 */ /* 0x0003e80000000800 */
[----:B------:R-:W-:Y:S04]  /*1040*/  STS [R4+0x3c], R27 ;  /* 0x00003c1b04007388 */ /* 0x000fe80000000800 */
[----:B------:R-:W-:Y:S01]  /*1050*/  STS [R4+0x48], R25 ;  /* 0x0000481904007388 */ /* 0x000fe20000000800 */
[----:B-1----:R-:W-:-:S04]  /*1060*/  SHF.L.U32 R35, R31, 0x2, RZ ;  /* 0x000000021f237819 */ /* 0x002fc800000006ff */
[----:B------:R-:W-:-:S04]  /*1070*/  LOP3.LUT R35, R35, 0x3fc, RZ, 0xc0, !PT ;  /* 0x000003fc23237812 */ /* 0x000fc800078ec0ff */
[----:B------:R-:W-:Y:S02]  /*1080*/  IADD3 R32, R35, UR4, RZ ;  /* 0x0000000423207c10 */ /* 0x000fe4000fffe0ff */
[----:B------:R-:W-:Y:S02]  /*1090*/  LEA R37, R26, R29, 0x2 ;  /* 0x0000001d1a257211 */ /* 0x000fe400078e10ff */
[----:B------:R-:W-:Y:S01]  /*10a0*/  LEA R32, R35, R32, 0x2 ;  /* 0x0000002023207211 */ /* 0x000fe200078e10ff */
[----:B------:R-:W-:Y:S02]  /*10b0*/  BAR.SYNC.DEFER_BLOCKING 0x0 ;  /* 0x0000000000007b1d */ /* 0x000fe40000010000 */
[----:B------:R-:W-:-:S04]  /*10c0*/  IMAD R37, R24, 0x680, R37 ;  /* 0x0000068018257824 */ /* 0x000fc800078e0225 */
[----:B------:R-:W-:Y:S04]  /*10d0*/  LDS R24, [R32] ;  /* 0x0000000020187984 */ /* 0x000fe80000000800 */
[----:B------:R-:W-:Y:S04]  /*10e0*/  LDS R25, [R32+0x4] ;  /* 0x0000040020197984 */ /* 0x000fe80000000800 */
[----:B------:R-:W-:Y:S04]  /*10f0*/  LDS R26, [R32+0x8] ;  /* 0x00000800201a7984 */ /* 0x000fe80000000800 */
[----:B------:R-:W1:Y:S01]  /*1100*/  LDS R27, [R32+0xc] ;  /* 0x00000c00201b7984 */ /* 0x000e620000000800 */
[----:B------:R-:W-:-:S02]  /*1110*/  LEA R6, R6, R29, 0x2 ;  /* 0x0000001d06067211 */ /* 0x000fc400078e10ff */
[----:B------:R-:W-:Y:S01]  /*1120*/  LEA R34, R34, R29, 0x2 ;  /* 0x0000001d22227211 */ /* 0x000fe200078e10ff */
[----:B------:R-:W-:Y:S02]  /*1130*/  LDS R4, [R32+0x1400] ;  /* 0x0014000020047984 */ /* 0x000fe40000000800 */
[----:B------:R-:W-:-:S04]  /*1140*/  IMAD R5, R5, 0x680, R6 ;  /* 0x0000068005057824 */ /* 0x000fc800078e0206 */
[----:B0-----:R-:W-:-:S04]  /*1150*/  IMAD.WIDE R42, R5, 0x4, R40 ;  /* 0x00000004052a7825 */ /* 0x001fc800078e0228 */
[----:B------:R-:W-:Y:S01]  /*1160*/  IMAD R34, R7, 0x680, R34 ;  /* 0x0000068007227824 */ /* 0x000fe200078e0222 */
[----:B-1----:R0:W-:Y:S01]  /*1170*/  @P6 STG.E.128 desc[UR6][R42.64], R24 ;  /* 0x000000182a006986 */ /* 0x0021e2000c101d06 */
[----:B------:R-:W-:Y:S02]  /*1180*/  ISETP.NE.AND P6, PT, R30, RZ, PT ;  /* 0x000000ff1e00720c */ /* 0x000fe40003fc5270 */
[----:B------:R-:W-:-:S04]  /*1190*/  LEA R30, R35, UR4, 0x2 ;  /* 0x00000004231e7c11 */ /* 0x000fc8000f8e10ff */
[----:B------:R-:W-:-:S05]  /*11a0*/  IADD3 R35, R35, R30, RZ ;  /* 0x0000001e23237210 */ /* 0x000fca0007ffe0ff */
[----:B------:R-:W-:Y:S04]  /*11b0*/  LDS R5, [R35+0x1404] ;  /* 0x0014040023057984 */ /* 0x000fe80000000800 */
[----:B------:R-:W-:Y:S04]  /*11c0*/  LDS R6, [R35+0x1408] ;  /* 0x0014080023067984 */ /* 0x000fe80000000800 */
[----:B------:R-:W1:Y:S01]  /*11d0*/  LDS R7, [R35+0x140c] ;  /* 0x00140c0023077984 */ /* 0x000e620000000800 */
[----:B------:R-:W-:-:S05]  /*11e0*/  LEA R38, R36, R29, 0x2 ;  /* 0x0000001d24267211 */ /* 0x000fca00078e10ff */
[----:B------:R-:W-:Y:S02]  /*11f0*/  IMAD R38, R33, 0x680, R38 ;  /* 0x0000068021267824 */ /* 0x000fe400078e0226 */
[----:B--2---:R-:W-:Y:S01]  /*1200*/  FADD R36, R26, R22 ;  /* 0x000000161a247221 */ /* 0x004fe20000000000 */
[----:B------:R-:W-:Y:S01]  /*1210*/  FADD R39, R27, R23 ;  /* 0x000000171b277221 */ /* 0x000fe20000000000 */
[----:B0-----:R-:W-:-:S04]  /*1220*/  IMAD.WIDE R26, R37, 0x4, R40 ;  /* 0x00000004251a7825 */ /* 0x001fc800078e0228 */
[----:B------:R-:W-:Y:S01]  /*1230*/  FADD R29, R24, R20 ;  /* 0x00000014181d7221 */ /* 0x000fe20000000000 */
[----:B------:R-:W-:Y:S01]  /*1240*/  FADD R33, R25, R21 ;  /* 0x0000001519217221 */ /* 0x000fe20000000000 */
[----:B------:R-:W-:Y:S04]  /*1250*/  LDS R20, [R32+0x2800] ;  /* 0x0028000020147984 */ /* 0x000fe80000000800 */
[----:B-1----:R-:W-:Y:S04]  /*1260*/  @P5 STG.E.128 desc[UR6][R26.64], R4 ;  /* 0x000000041a005986 */ /* 0x002fe8000c101d06 */
[----:B------:R-:W-:Y:S04]  /*1270*/  LDS R21, [R35+0x2804] ;  /* 0x0028040023157984 */ /* 0x000fe80000000800 */
[----:B------:R-:W-:Y:S04]  /*1280*/  LDS R22, [R35+0x2808] ;  /* 0x0028080023167984 */ /* 0x000fe80000000800 */
[----:B------:R-:W0:Y:S04]  /*1290*/  LDS R23, [R35+0x280c] ;  /* 0x00280c0023177984 */ /* 0x000e280000000800 */
[----:B------:R-:W-:Y:S04]  /*12a0*/  LDS R24, [R32+0x3c00] ;  /* 0x003c000020187984 */ /* 0x000fe80000000800 */
[----:B------:R-:W-:Y:S04]  /*12b0*/  LDS R25, [R35+0x3c04] ;  /* 0x003c040023197984 */ /* 0x000fe80000000800 */
[----:B------:R-:W-:Y:S04]  /*12c0*/  LDS R26, [R35+0x3c08] ;  /* 0x003c0800231a7984 */ /* 0x000fe80000000800 */
[----:B------:R-:W1:Y:S01]  /*12d0*/  LDS R27, [R35+0x3c0c] ;  /* 0x003c0c00231b7984 */ /* 0x000e620000000800 */
[----:B------:R-:W-:-:S04]  /*12e0*/  IMAD.WIDE R42, R34, 0x4, R40 ;  /* 0x00000004222a7825 */ /* 0x000fc800078e0228 */
[----:B------:R-:W-:Y:S01]  /*12f0*/  IMAD.WIDE R40, R38, 0x4, R40 ;  /* 0x0000000426287825 */ /* 0x000fe200078e0228 */
[----:B0-----:R0:W-:Y:S04]  /*1300*/  @P4 STG.E.128 desc[UR6][R42.64], R20 ;  /* 0x000000142a004986 */ /* 0x0011e8000c101d06 */
[----:B-1----:R-:W-:Y:S01]  /*1310*/  @P0 STG.E.128 desc[UR6][R40.64], R24 ;  /* 0x0000001828000986 */ /* 0x002fe2000c101d06 */
[----:B---3--:R-:W-:Y:S01]  /*1320*/  FADD R8, R4, R8 ;  /* 0x0000000804087221 */ /* 0x008fe20000000000 */
[----:B------:R-:W-:Y:S01]  /*1330*/  LOP3.LUT R4, R31, 0xff, RZ, 0xc0, !PT ;  /* 0x000000ff1f047812 */ /* 0x000fe200078ec0ff */
[----:B------:R-:W-:Y:S01]  /*1340*/  FADD R9, R5, R9 ;  /* 0x0000000905097221 */ /* 0x000fe20000000000 */
[----:B------:R-:W-:Y:S01]  /*1350*/  FADD R10, R6, R10 ;  /* 0x0000000a060a7221 */ /* 0x000fe20000000000 */
[----:B------:R-:W-:Y:S01]  /*1360*/  FADD R11, R7, R11 ;  /* 0x0000000b070b7221 */ /* 0x000fe20000000000 */
[----:B----4-:R-:W-:Y:S01]  /*1370*/  FADD R37, R25, R13 ;  /* 0x0000000d19257221 */ /* 0x010fe20000000000 */
[----:B------:R-:W-:Y:S01]  /*1380*/  FADD R35, R26, R14 ;  /* 0x0000000e1a237221 */ /* 0x000fe20000000000 */
[----:B0-----:R-:W-:Y:S01]  /*1390*/  FADD R43, R27, R15 ;  /* 0x0000000f1b2b7221 */ /* 0x001fe20000000000 */
[----:B-----5:R-:W-:Y:S01]  /*13a0*/  FADD R31, R22, R18 ;  /* 0x00000012161f7221 */ /* 0x020fe20000000000 */
[----:B------:R-:W-:Y:S01]  /*13b0*/  FADD R19, R23, R19 ;  /* 0x0000001317137221 */ /* 0x000fe20000000000 */
[----:B------:R-:W-:Y:S01]  /*13c0*/  FADD R16, R20, R16 ;  /* 0x0000001014107221 */ /* 0x000fe20000000000 */
[----:B------:R-:W-:Y:S01]  /*13d0*/  FADD R17, R21, R17 ;  /* 0x0000001115117221 */ /* 0x000fe20000000000 */
[----:B------:R-:W-:Y:S01]  /*13e0*/  LEA R22, R4, UR4, 0x2 ;  /* 0x0000000404167c11 */ /* 0x000fe2000f8e10ff */
[----:B------:R-:W-:Y:S01]  /*13f0*/  BAR.SYNC.DEFER_BLOCKING 0x0 ;  /* 0x0000000000007b1d */ /* 0x000fe20000010000 */
[----:B------:R-:W-:-:S07]  /*1400*/  FADD R23, R24, R12 ;  /* 0x0000000c18177221 */ /* 0x000fce0000000000 */
[----:B------:R-:W0:Y:S01]  /*1410*/  LDC.64 R20, c[0x0][0x248] ;  /* 0x00009200ff147b82 */ /* 0x000e220000000a00 */
[----:B------:R-:W-:Y:S04]  /*1420*/  STS [R22], R29 ;  /* 0x0000001d16007388 */ /* 0x000fe80000000800 */
[----:B------:R-:W-:Y:S04]  /*1430*/  STS [R22+0x1010], R33 ;  /* 0x0010102116007388 */ /* 0x000fe80000000800 */
[----:B------:R-:W-:Y:S04]  /*1440*/  STS [R22+0x2020], R36 ;  /* 0x0020202416007388 */ /* 0x000fe80000000800 */
[----:B------:R-:W-:Y:S04]  /*1450*/  STS [R22+0x3030], R39 ;  /* 0x0030302716007388 */ /* 0x000fe80000000800 */
[----:B------:R-:W-:Y:S04]  /*1460*/  STS [R22+0x400], R8 ;  /* 0x0004000816007388 */ /* 0x000fe80000000800 */
[----:B------:R-:W-:Y:S04]  /*1470*/  STS [R22+0x1410], R9 ;  /* 0x0014100916007388 */ /* 0x000fe80000000800 */
[----:B------:R-:W-:Y:S04]  /*1480*/  STS [R22+0x2420], R10 ;  /* 0x0024200a16007388 */ /* 0x000fe80000000800 */
[----:B------:R-:W-:Y:S04]  /*1490*/  STS [R22+0x3430], R11 ;  /* 0x0034300b16007388 */ /* 0x000fe80000000800 */
[----:B------:R-:W-:Y:S04]  /*14a0*/  STS [R22+0x800], R16 ;  /* 0x0008001016007388 */ /* 0x000fe80000000800 */
[----:B------:R0:W-:Y:S04]  /*14b0*/  STS [R22+0x1810], R17 ;  /* 0x0018101116007388 */ /* 0x0001e80000000800 */
[----:B------:R-:W-:Y:S04]  /*14c0*/  STS [R22+0x2820], R31 ;  /* 0x0028201f16007388 */ /* 0x000fe80000000800 */
[----:B------:R1:W-:Y:S04]  /*14d0*/  STS [R22+0x3830], R19 ;  /* 0x0038301316007388 */ /* 0x0003e80000000800 */
[----:B------:R-:W-:Y:S04]  /*14e0*/  STS [R22+0xc00], R23 ;  /* 0x000c001716007388 */ /* 0x000fe80000000800 */
[----:B------:R-:W-:Y:S04]  /*14f0*/  STS [R22+0x1c10], R37 ;  /* 0x001c102516007388 */ /* 0x000fe80000000800 */
[----:B------:R-:W-:Y:S04]  /*1500*/  STS [R22+0x2c20], R35 ;  /* 0x002c202316007388 */ /* 0x000fe80000000800 */
[----:B------:R-:W-:Y:S01]  /*1510*/  STS [R22+0x3c30], R43 ;  /* 0x003c302b16007388 */ /* 0x000fe20000000800 */
[----:B------:R-:W-:Y:S06]  /*1520*/  BAR.SYNC.DEFER_BLOCKING 0x0 ;  /* 0x0000000000007b1d */ /* 0x000fec0000010000 */
[----:B------:R-:W2:Y:S04]  /*1530*/  LDS.128 R12, [R30] ;  /* 0x000000001e0c7984 */ /* 0x000ea80000000c00 */
[----:B------:R-:W3:Y:S04]  /*1540*/  LDS.128 R8, [R30+0x1010] ;  /* 0x001010001e087984 */ /* 0x000ee80000000c00 */
[----:B------:R-:W4:Y:S01]  /*1550*/  LDS.128 R4, [R30+0x2020] ;  /* 0x002020001e047984 */ /* 0x000f220000000c00 */
[----:B0-----:R-:W-:-:S04]  /*1560*/  IMAD.WIDE R16, R0, 0x4, R20 ;  /* 0x0000000400107825 */ /* 0x001fc800078e0214 */
[----:B------:R-:W-:-:S04]  /*1570*/  IMAD.WIDE R28, R28, 0x4, R20 ;  /* 0x000000041c1c7825 */ /* 0x000fc800078e0214 */
[----:B-1----:R-:W-:Y:S01]  /*1580*/  IMAD.WIDE R18, R3, 0x4, R20 ;  /* 0x0000000403127825 */ /* 0x002fe200078e0214 */
[----:B--2---:R0:W-:Y:S04]  /*1590*/  @P6 STG.E.128 desc[UR6][R16.64], R12 ;  /* 0x0000000c10006986 */ /* 0x0041e8000c101d06 */
[----:B---3--:R0:W-:Y:S04]  /*15a0*/  @P3 STG.E.128 desc[UR6][R28.64], R8 ;  /* 0x000000081c003986 */ /* 0x0081e8000c101d06 */
[----:B----4-:R0:W-:Y:S02]  /*15b0*/  @P2 STG.E.128 desc[UR6][R18.64], R4 ;  /* 0x0000000412002986 */ /* 0x0101e4000c101d06 */
[----:B0-----:R-:W-:Y:S05]  /*15c0*/  @!P1 EXIT ;  /* 0x000000000000994d */ /* 0x001fea0003800000 */
[----:B0-----:R-:W0:Y:S01]  /*15d0*/  LDS.128 R28, [R30+0x3030] ;  /* 0x003030001e1c7984 */ /* 0x001e220000000c00 */
[----:B------:R-:W-:-:S05]  /*15e0*/  IMAD.WIDE R2, R2, 0x4, R20 ;  /* 0x0000000402027825 */ /* 0x000fca00078e0214 */
[----:B0-----:R-:W-:Y:S01]  /*15f0*/  STG.E.128 desc[UR6][R2.64], R28 ;  /* 0x0000001c02007986 */ /* 0x001fe2000c101d06 */
[----:B------:R-:W-:Y:S05]  /*1600*/  EXIT ;  /* 0x000000000000794d */ /* 0x000fea0003800000 */
.L_x_0:
[----:B------:R-:W-:-:S00]  /*1610*/  BRA `(.L_x_0) ;  /* 0xfffffffc00fc7947 */ /* 0x000fc0000383ffff */
[----:B------:R-:W-:-:S00]  /*1620*/  NOP ;  /* 0x0000000000007918 */ /* 0x000fc00000000000 */
        /* <DEDUP_REMOVED lines=13> */
.L_x_1:


//--------------------- .nv.global.init           --------------------------
	.section	.nv.global.init,"aw",@progbits
.nv.global.init:
	.type		_$_str,@object
	.size		_$_str,(_$_str_$_2 - _$_str)
_$_str:
        /*0000*/ 	.byte	0x5f, 0x5f, 0x43, 0x55, 0x44, 0x41, 0x5f, 0x46, 0x54, 0x5a, 0x00
	.type		_$_str_$_2,@object
	.size		_$_str_$_2,(.L_1 - _$_str_$_2)
_$_str_$_2:
        /*000b*/ 	.byte	0x5f, 0x5f, 0x43, 0x55, 0x44, 0x41, 0x5f, 0x50, 0x52, 0x45, 0x43, 0x5f, 0x53, 0x51, 0x52, 0x54
        /*001b*/ 	.byte	0x00
.L_1:


//--------------------- .nv.shared.triton_poi_fused__native_batch_norm_legit_no_training_add_relu_63 --------------------------
	.section	.nv.shared.triton_poi_fused__native_batch_norm_legit_no_training_add_relu_63,"aw",@nobits
	.sectionflags	@""
	.align	16
	.zero		1024


//--------------------- .nv.constant0.triton_poi_fused__native_batch_norm_legit_no_training_add_relu_63 --------------------------
	.section	.nv.constant0.triton_poi_fused__native_batch_norm_legit_no_training_add_relu_63,"a",@progbits
	.sectionflags	@""
	.align	4
.nv.constant0.triton_poi_fused__native_batch_norm_legit_no_training_add_relu_63:
	.zero		600
